	.headerflags	@"EF_CUDA_TEXMODE_UNIFIED EF_CUDA_64BIT_ADDRESS EF_CUDA_SM86 EF_CUDA_VIRTUAL_SM(EF_CUDA_SM86)"
	.elftype	@"ET_EXEC"


//--------------------- .nv.info                  --------------------------
	.section	.nv.info,"",@"SHT_CUDA_INFO"
	.align	4


	//----- nvinfo : EIATTR_REGCOUNT
	.align		4
        /*0000*/ 	.byte	0x04, 0x2f
        /*0002*/ 	.short	(.L_1 - .L_0)
	.align		4
.L_0:
        /*0004*/ 	.word	index@(chunk_scaled_dot_kkt_fwd_kernel)
        /*0008*/ 	.word	0x00000030


	//----- nvinfo : EIATTR_MAX_STACK_SIZE
	.align		4
.L_1:
        /*000c*/ 	.byte	0x04, 0x23
        /*000e*/ 	.short	(.L_3 - .L_2)
	.align		4
.L_2:
        /*0010*/ 	.word	index@(chunk_scaled_dot_kkt_fwd_kernel)
        /*0014*/ 	.word	0x00000000


	//----- nvinfo : EIATTR_MIN_STACK_SIZE
	.align		4
.L_3:
        /*0018*/ 	.byte	0x04, 0x12
        /*001a*/ 	.short	(.L_5 - .L_4)
	.align		4
.L_4:
        /*001c*/ 	.word	index@(chunk_scaled_dot_kkt_fwd_kernel)
        /*0020*/ 	.word	0x00000000


	//----- nvinfo : EIATTR_FRAME_SIZE
	.align		4
.L_5:
        /*0024*/ 	.byte	0x04, 0x11
        /*0026*/ 	.short	(.L_7 - .L_6)
	.align		4
.L_6:
        /*0028*/ 	.word	index@(chunk_scaled_dot_kkt_fwd_kernel)
        /*002c*/ 	.word	0x00000000
.L_7:


//--------------------- .nv.info.chunk_scaled_dot_kkt_fwd_kernel --------------------------
	.section	.nv.info.chunk_scaled_dot_kkt_fwd_kernel,"",@"SHT_CUDA_INFO"
	.align	4


	//----- nvinfo : EIATTR_CUDA_API_VERSION
	.align		4
        /*0000*/ 	.byte	0x04, 0x37
        /*0002*/ 	.short	(.L_9 - .L_8)
.L_8:
        /*0004*/ 	.word	0x0000007b


	//----- nvinfo : EIATTR_SW2861232_WAR
	.align		4
.L_9:
        /*0008*/ 	.byte	0x01, 0x35
	.zero		2


	//----- nvinfo : EIATTR_PARAM_CBANK
	.align		4
        /*000c*/ 	.byte	0x04, 0x0a
        /*000e*/ 	.short	(.L_11 - .L_10)
	.align		4
.L_10:
        /*0010*/ 	.word	index@(.nv.constant0.chunk_scaled_dot_kkt_fwd_kernel)
        /*0014*/ 	.short	0x0160
        /*0016*/ 	.short	0x002c


	//----- nvinfo : EIATTR_CBANK_PARAM_SIZE
	.align		4
.L_11:
        /*0018*/ 	.byte	0x03, 0x19
        /*001a*/ 	.short	0x002c


	//----- nvinfo : EIATTR_KPARAM_INFO
	.align		4
        /*001c*/ 	.byte	0x04, 0x17
        /*001e*/ 	.short	(.L_13 - .L_12)
.L_12:
        /*0020*/ 	.word	0x00000000
        /*0024*/ 	.short	0x0005
        /*0026*/ 	.short	0x0028
        /*0028*/ 	.byte	0x00, 0xf0, 0x11, 0x00


	//----- nvinfo : EIATTR_KPARAM_INFO
	.align		4
.L_13:
        /*002c*/ 	.byte	0x04, 0x17
        /*002e*/ 	.short	(.L_15 - .L_14)
.L_14:
        /*0030*/ 	.word	0x00000000
        /*0034*/ 	.short	0x0004
        /*0036*/ 	.short	0x0020
        /*0038*/ 	.byte	0x00, 0xf0, 0x21, 0x00


	//----- nvinfo : EIATTR_KPARAM_INFO
	.align		4
.L_15:
        /*003c*/ 	.byte	0x04, 0x17
        /*003e*/ 	.short	(.L_17 - .L_16)
.L_16:
        /*0040*/ 	.word	0x00000000
        /*0044*/ 	.short	0x0003
        /*0046*/ 	.short	0x0018
        /*0048*/ 	.byte	0x00, 0xf0, 0x21, 0x00


	//----- nvinfo : EIATTR_KPARAM_INFO
	.align		4
.L_17:
        /*004c*/ 	.byte	0x04, 0x17
        /*004e*/ 	.short	(.L_19 - .L_18)
.L_18:
        /*0050*/ 	.word	0x00000000
        /*0054*/ 	.short	0x0002
        /*0056*/ 	.short	0x0010
        /*0058*/ 	.byte	0x00, 0xf0, 0x21, 0x00


	//----- nvinfo : EIATTR_KPARAM_INFO
	.align		4
.L_19:
        /*005c*/ 	.byte	0x04, 0x17
        /*005e*/ 	.short	(.L_21 - .L_20)
.L_20:
        /*0060*/ 	.word	0x00000000
        /*0064*/ 	.short	0x0001
        /*0066*/ 	.short	0x0008
        /*0068*/ 	.byte	0x00, 0xf0, 0x21, 0x00


	//----- nvinfo : EIATTR_KPARAM_INFO
	.align		4
.L_21:
        /*006c*/ 	.byte	0x04, 0x17
        /*006e*/ 	.short	(.L_23 - .L_22)
.L_22:
        /*0070*/ 	.word	0x00000000
        /*0074*/ 	.short	0x0000
        /*0076*/ 	.short	0x0000
        /*0078*/ 	.byte	0x00, 0xf0, 0x21, 0x00


	//----- nvinfo : EIATTR_MAXREG_COUNT
	.align		4
.L_23:
        /*007c*/ 	.byte	0x03, 0x1b
        /*007e*/ 	.short	0x00ff


	//----- nvinfo : EIATTR_EXIT_INSTR_OFFSETS
	.align		4
        /*0080*/ 	.byte	0x04, 0x1c
        /*0082*/ 	.short	(.L_25 - .L_24)


	//   ....[0]....
.L_24:
        /*0084*/ 	.word	0x000017f0


	//   ....[1]....
        /*0088*/ 	.word	0x00001880


	//----- nvinfo : EIATTR_MAX_THREADS
	.align		4
.L_25:
        /*008c*/ 	.byte	0x04, 0x05
        /*008e*/ 	.short	(.L_27 - .L_26)
.L_26:
        /*0090*/ 	.word	0x00000100
        /*0094*/ 	.word	0x00000001
        /*0098*/ 	.word	0x00000001
.L_27:


//--------------------- .nv.rel.action            --------------------------
	.section	.nv.rel.action,"",@"SHT_CUDA_RELOCINFO"
	.align	8
	.sectionentsize	8
        /*0000*/ 	.byte	0x73, 0x00, 0x00, 0x00, 0x00, 0x00, 0x00, 0x00, 0x00, 0x00, 0x00, 0x11, 0x25, 0x00, 0x05, 0x36


//--------------------- .nv.constant0.chunk_scaled_dot_kkt_fwd_kernel --------------------------
	.section	.nv.constant0.chunk_scaled_dot_kkt_fwd_kernel,"a",@progbits
	.align	4
.nv.constant0.chunk_scaled_dot_kkt_fwd_kernel:
	.zero		396


//--------------------- .text.chunk_scaled_dot_kkt_fwd_kernel --------------------------
	.section	.text.chunk_scaled_dot_kkt_fwd_kernel,"ax",@progbits
	.sectionflags	@"SHF_BARRIERS=1"
	.sectioninfo	@"SHI_REGISTERS=48"
	.align	128
        .global         chunk_scaled_dot_kkt_fwd_kernel
        .type           chunk_scaled_dot_kkt_fwd_kernel,@function
        .size           chunk_scaled_dot_kkt_fwd_kernel,(.L_x_1 - chunk_scaled_dot_kkt_fwd_kernel)
        .other          chunk_scaled_dot_kkt_fwd_kernel,@"STO_CUDA_ENTRY STV_DEFAULT"
chunk_scaled_dot_kkt_fwd_kernel:
.text.chunk_scaled_dot_kkt_fwd_kernel:
[----:B------:R-:W-:-:S02]  /*0000*/  IMAD.MOV.U32 R1, RZ, RZ, c[0x0][0x28] ;  /* 0x00000a00ff017624 */ /* 0x000fc400078e00ff */
[----:B------:R-:W1:Y:S01]  /*0010*/  S2R R2, SR_CTAID.X ;  /* 0x0000000000027919 */ /* 0x000e620000002500 */
[----:B------:R-:W-:Y:S01]  /*0020*/  IMAD.MOV.U32 R5, RZ, RZ, 0x4 ;  /* 0x00000004ff057424 */ /* 0x000fe200078e00ff */
[----:B------:R-:W-:Y:S01]  /*0030*/  ULDC.64 UR4, c[0x0][0x118] ;  /* 0x0000460000047ab9 */ /* 0x000fe20000000a00 */
[----:B-1----:R-:W-:-:S04]  /*0040*/  IMAD.SHL.U32 R2, R2, 0x2, RZ ;  /* 0x0000000202027824 */ /* 0x002fc800078e00ff */
[----:B------:R-:W-:-:S05]  /*0050*/  IMAD.WIDE R2, R2, R5, c[0x0][0x180] ;  /* 0x0000600002027625 */ /* 0x000fca00078e0205 */
[----:B------:R-:W2:Y:S04]  /*0060*/  LDG.E R4, [R2.64] ;  /* 0x0000000402047981 */ /* 0x000ea8000c1e1900 */
[----:B------:R1:W3:Y:S04]  /*0070*/  LDG.E R6, [R2.64+0x4] ;  /* 0x0000040402067981 */ /* 0x0002e8000c1e1900 */
[----:B------:R-:W4:Y:S04]  /*0080*/  S2R R9, SR_CTAID.Y ;  /* 0x0000000000097919 */ /* 0x000f280000002600 */
[----:B------:R-:W1:Y:S01]  /*0090*/  S2R R44, SR_TID.X ;  /* 0x00000000002c7919 */ /* 0x000e620000002100 */
[----:B--2---:R-:W-:-:S05]  /*00a0*/  IMAD.WIDE R4, R4, R5, c[0x0][0x178] ;  /* 0x00005e0004047625 */ /* 0x004fca00078e0205 */
[----:B------:R3:W2:Y:S04]  /*00b0*/  LDG.E R7, [R4.64] ;  /* 0x0000000404077981 */ /* 0x0006a8000c1e1900 */
[----:B------:R3:W2:Y:S01]  /*00c0*/  LDG.E R10, [R4.64+0x4] ;  /* 0x00000404040a7981 */ /* 0x0006a2000c1e1900 */
[----:B----4-:R-:W-:-:S04]  /*00d0*/  SHF.R.S32.HI R0, RZ, 0x1f, R9 ;  /* 0x0000001fff007819 */ /* 0x010fc80000011409 */
[----:B------:R-:W-:Y:S01]  /*00e0*/  LEA.HI R0, R0, R9, RZ, 0x4 ;  /* 0x0000000900007211 */ /* 0x000fe200078f20ff */
[----:B-1----:R-:W-:Y:S01]  /*00f0*/  IMAD.SHL.U32 R11, R44, 0x8, RZ ;  /* 0x000000082c0b7824 */ /* 0x002fe200078e00ff */
[--C-:B------:R-:W-:Y:S02]  /*0100*/  SHF.R.U32.HI R8, RZ, 0x3, R44.reuse ;  /* 0x00000003ff087819 */ /* 0x100fe4000001162c */
[----:B------:R-:W-:Y:S02]  /*0110*/  LOP3.LUT R0, R0, 0xfffffff0, RZ, 0xc0, !PT ;  /* 0xfffffff000007812 */ /* 0x000fe400078ec0ff */
[--C-:B------:R-:W-:Y:S01]  /*0120*/  SHF.R.U32.HI R3, RZ, 0x2, R44.reuse ;  /* 0x00000002ff037819 */ /* 0x100fe2000001162c */
[----:B------:R-:W-:Y:S01]  /*0130*/  IMAD.SHL.U32 R12, R44, 0x40, RZ ;  /* 0x000000402c0c7824 */ /* 0x000fe200078e00ff */
[----:B------:R-:W-:Y:S01]  /*0140*/  SHF.R.U32.HI R13, RZ, 0x5, R44 ;  /* 0x00000005ff0d7819 */ /* 0x000fe2000001162c */
[----:B------:R-:W-:Y:S01]  /*0150*/  IMAD.IADD R9, R9, 0x1, -R0 ;  /* 0x0000000109097824 */ /* 0x000fe200078e0a00 */
[----:B------:R-:W-:Y:S01]  /*0160*/  SGXT.U32 R8, R8, 0x1 ;  /* 0x000000010808781a */ /* 0x000fe20000000000 */
[----:B---3--:R-:W-:Y:S01]  /*0170*/  IMAD.SHL.U32 R2, R6, 0x40, RZ ;  /* 0x0000004006027824 */ /* 0x008fe200078e00ff */
[----:B------:R-:W-:-:S02]  /*0180*/  SGXT.U32 R3, R3, 0x6 ;  /* 0x000000060303781a */ /* 0x000fc40000000000 */
[----:B------:R-:W-:Y:S02]  /*0190*/  LOP3.LUT R0, R44, 0x18, R11, 0x48, !PT ;  /* 0x000000182c007812 */ /* 0x000fe400078e480b */
[----:B------:R-:W-:Y:S02]  /*01a0*/  LOP3.LUT R5, R12, 0x1c0, RZ, 0xe2, !PT ;  /* 0x000001c00c057812 */ /* 0x000fe400078ee2ff */
[----:B------:R-:W-:Y:S01]  /*01b0*/  LOP3.LUT R38, R8, 0x6, R13, 0xf8, !PT ;  /* 0x0000000608267812 */ /* 0x000fe200078ef80d */
[----:B------:R-:W-:Y:S01]  /*01c0*/  IMAD R37, R3, 0x20, R0 ;  /* 0x0000002003257824 */ /* 0x000fe200078e0200 */
[----:B------:R-:W-:Y:S02]  /*01d0*/  LOP3.LUT R22, R11, 0x18, RZ, 0xc0, !PT ;  /* 0x000000180b167812 */ /* 0x000fe400078ec0ff */
[----:B------:R-:W-:Y:S02]  /*01e0*/  LOP3.LUT R12, R2, R3, RZ, 0xfc, !PT ;  /* 0x00000003020c7212 */ /* 0x000fe400078efcff */
[----:B------:R-:W-:Y:S01]  /*01f0*/  SHF.R.S32.HI R0, RZ, 0x1f, R2 ;  /* 0x0000001fff007819 */ /* 0x000fe20000011402 */
[----:B------:R-:W-:-:S02]  /*0200*/  IMAD R38, R38, 0x200, R5 ;  /* 0x0000020026267824 */ /* 0x000fc400078e0205 */
[----:B------:R-:W-:Y:S01]  /*0210*/  IMAD.WIDE.U32 R4, R22, 0x2, RZ ;  /* 0x0000000216047825 */ /* 0x000fe200078e00ff */
[----:B------:R-:W-:-:S03]  /*0220*/  SHF.L.U64.HI R21, R12, 0xc, R0 ;  /* 0x0000000c0c157819 */ /* 0x000fc60000010200 */
[----:B------:R-:W-:Y:S02]  /*0230*/  IMAD.SHL.U32 R20, R12, 0x1000, RZ ;  /* 0x000010000c147824 */ /* 0x000fe400078e00ff */
[----:B------:R-:W-:Y:S01]  /*0240*/  IMAD.MOV.U32 R15, RZ, RZ, 0x2 ;  /* 0x00000002ff0f7424 */ /* 0x000fe200078e00ff */
[----:B------:R-:W-:Y:S02]  /*0250*/  LOP3.LUT R13, R21, R5, RZ, 0xfc, !PT ;  /* 0x00000005150d7212 */ /* 0x000fe400078efcff */
[----:B------:R-:W-:Y:S02]  /*0260*/  LOP3.LUT R11, R20, R4, RZ, 0xfc, !PT ;  /* 0x00000004140b7212 */ /* 0x000fe400078efcff */
[----:B------:R-:W-:Y:S02]  /*0270*/  ISETP.GT.U32.AND P1, PT, R12, -0x1, PT ;  /* 0xffffffff0c00780c */ /* 0x000fe40003f24070 */
[----:B------:R-:W-:Y:S01]  /*0280*/  SHF.R.U32.HI R43, RZ, 0x2, R44 ;  /* 0x00000002ff2b7819 */ /* 0x000fe2000001162c */
[----:B------:R-:W-:-:S03]  /*0290*/  IMAD.SHL.U32 R37, R37, 0x2, RZ ;  /* 0x0000000225257824 */ /* 0x000fc600078e00ff */
[----:B------:R-:W-:Y:S02]  /*02a0*/  LOP3.LUT R31, R2, 0x37, R43, 0xf8, !PT ;  /* 0x00000037021f7812 */ /* 0x000fe400078ef82b */
[----:B------:R-:W-:Y:S02]  /*02b0*/  SHF.R.U32.HI R45, RZ, 0x4, R44 ;  /* 0x00000004ff2d7819 */ /* 0x000fe4000001162c */
[----:B------:R-:W-:Y:S02]  /*02c0*/  ISETP.GT.U32.AND P3, PT, R31, -0x1, PT ;  /* 0xffffffff1f00780c */ /* 0x000fe40003f64070 */
[----:B------:R-:W-:Y:S02]  /*02d0*/  SGXT.U32 R45, R45, 0x1 ;  /* 0x000000012d2d781a */ /* 0x000fe40000000000 */
[----:B------:R-:W-:Y:S02]  /*02e0*/  PRMT R40, RZ, 0x7610, R40 ;  /* 0x00007610ff287816 */ /* 0x000fe40000000028 */
[----:B------:R-:W-:-:S02]  /*02f0*/  PRMT R41, RZ, 0x7610, R41 ;  /* 0x00007610ff297816 */ /* 0x000fc40000000029 */
[----:B------:R-:W-:-:S04]  /*0300*/  LOP3.LUT R22, R22, 0x20, RZ, 0xfc, !PT ;  /* 0x0000002016167812 */ /* 0x000fc800078efcff */
[----:B------:R-:W-:Y:S01]  /*0310*/  IADD3 R22, R22, 0x60, RZ ;  /* 0x0000006016167810 */ /* 0x000fe20007ffe0ff */
[----:B--2---:R-:W-:Y:S02]  /*0320*/  IMAD.SHL.U32 R6, R7, 0x10, RZ ;  /* 0x0000001007067824 */ /* 0x004fe400078e00ff */
[----:B------:R-:W-:Y:S02]  /*0330*/  IMAD.IADD R3, R10, 0x1, -R7 ;  /* 0x000000010a037824 */ /* 0x000fe400078e0a07 */
[----:B------:R-:W-:-:S03]  /*0340*/  IMAD.IADD R42, R9, 0x1, R6 ;  /* 0x00000001092a7824 */ /* 0x000fc600078e0206 */
[----:B------:R-:W-:Y:S02]  /*0350*/  ISETP.GE.U32.AND P0, PT, R12, R3, PT ;  /* 0x000000030c00720c */ /* 0x000fe40003f06070 */
[----:B------:R-:W-:Y:S01]  /*0360*/  SHF.R.S32.HI R39, RZ, 0x1f, R3 ;  /* 0x0000001fff277819 */ /* 0x000fe20000011403 */
[----:B------:R-:W-:Y:S02]  /*0370*/  IMAD.SHL.U32 R28, R42, 0x80, RZ ;  /* 0x000000802a1c7824 */ /* 0x000fe400078e00ff */
[----:B------:R-:W-:Y:S01]  /*0380*/  IMAD.WIDE R4, R6, R15, c[0x0][0x168] ;  /* 0x00005a0006047625 */ /* 0x000fe200078e020f */
[----:B------:R-:W-:-:S03]  /*0390*/  ISETP.GE.AND.EX P0, PT, R0, R39, PT, P0 ;  /* 0x000000270000720c */ /* 0x000fc60003f06300 */
[----:B------:R-:W-:Y:S01]  /*03a0*/  IMAD.WIDE R6, R28, R15, c[0x0][0x160] ;  /* 0x000058001c067625 */ /* 0x000fe200078e020f */
[----:B------:R-:W-:-:S04]  /*03b0*/  ISETP.GT.AND.EX P0, PT, R0, -0x1, !P0, P1 ;  /* 0xffffffff0000780c */ /* 0x000fc80004704310 */
[----:B------:R-:W-:Y:S01]  /*03c0*/  IADD3 R10, P2, R6, R11, RZ ;  /* 0x0000000b060a7210 */ /* 0x000fe20007f5e0ff */
[----:B------:R-:W-:Y:S01]  /*03d0*/  IMAD.WIDE R4, R9, 0x2, R4 ;  /* 0x0000000209047825 */ /* 0x000fe200078e0204 */
[----:B------:R-:W-:-:S03]  /*03e0*/  LOP3.LUT R9, R43, 0x37, RZ, 0xc0, !PT ;  /* 0x000000372b097812 */ /* 0x000fc600078ec0ff */
[----:B------:R-:W-:Y:S01]  /*03f0*/  IMAD.X R11, R7, 0x1, R13, P2 ;  /* 0x00000001070b7824 */ /* 0x000fe200010e060d */
[C---:B------:R-:W-:Y:S02]  /*0400*/  ISETP.GE.U32.AND P1, PT, R31.reuse, R3, PT ;  /* 0x000000031f00720c */ /* 0x040fe40003f26070 */
[----:B------:R-:W-:Y:S02]  /*0410*/  LEA R6, P2, R31, R4, 0x5 ;  /* 0x000000041f067211 */ /* 0x000fe400078428ff */
[----:B------:R-:W-:Y:S01]  /*0420*/  LOP3.LUT R30, R2, 0x8, R9, 0xfe, !PT ;  /* 0x00000008021e7812 */ /* 0x000fe200078efe09 */
[----:B------:R1:W-:Y:S01]  /*0430*/  LDGSTS.E.BYPASS.128 [R37], [R10.64], P0 ;  /* 0x000000000a257fae */ /* 0x0003e20008101c44 */
[----:B------:R-:W-:-:S03]  /*0440*/  ISETP.GE.AND.EX P1, PT, R0, R39, PT, P1 ;  /* 0x000000270000720c */ /* 0x000fc60003f26310 */
[----:B------:R-:W0:Y:S01]  /*0450*/  LDGDEPBAR ;  /* 0x00000000000079af */ /* 0x000e220000000000 */
[----:B------:R-:W-:Y:S02]  /*0460*/  LEA.HI.X R7, R31, R5, R0, 0x5, P2 ;  /* 0x000000051f077211 */ /* 0x000fe400010f2c00 */
[----:B------:R-:W-:Y:S02]  /*0470*/  ISETP.GE.U32.AND P2, PT, R30, R3, PT ;  /* 0x000000031e00720c */ /* 0x000fe40003f46070 */
[----:B------:R-:W-:Y:S02]  /*0480*/  SHF.R.U32.HI R9, RZ, 0x1, R44 ;  /* 0x00000001ff097819 */ /* 0x000fe4000001162c */
[----:B------:R-:W-:Y:S02]  /*0490*/  ISETP.GT.AND.EX P1, PT, R0, -0x1, !P1, P3 ;  /* 0xffffffff0000780c */ /* 0x000fe40004f24330 */
[----:B------:R-:W-:Y:S02]  /*04a0*/  ISETP.GT.U32.AND P3, PT, R30, -0x1, PT ;  /* 0xffffffff1e00780c */ /* 0x000fe40003f64070 */
[----:B------:R-:W-:-:S04]  /*04b0*/  ISETP.GE.AND.EX P2, PT, R0, R39, PT, P2 ;  /* 0x000000270000720c */ /* 0x000fc80003f46320 */
[----:B------:R-:W-:Y:S02]  /*04c0*/  ISETP.GT.AND.EX P2, PT, R0, -0x1, !P2, P3 ;  /* 0xffffffff0000780c */ /* 0x000fe40005744330 */
[----:B------:R-:W-:Y:S02]  /*04d0*/  ISETP.GE.AND P3, PT, R30, R3, PT ;  /* 0x000000031e00720c */ /* 0x000fe40003f66270 */
[----:B------:R-:W-:Y:S01]  /*04e0*/  LOP3.LUT R12, R44, 0x17, RZ, 0xc0, !PT ;  /* 0x000000172c0c7812 */ /* 0x000fe200078ec0ff */
[----:B------:R2:W3:Y:S01]  /*04f0*/  @P1 LDG.E.U16 R40, [R6.64] ;  /* 0x0000000406281981 */ /* 0x0004e2000c1e1500 */
[----:B------:R-:W-:Y:S02]  /*0500*/  SGXT.U32 R9, R9, 0x2 ;  /* 0x000000020909781a */ /* 0x000fe40000000000 */
[----:B------:R-:W-:Y:S01]  /*0510*/  LOP3.LUT R12, R12, 0x8, R43, 0xf8, !PT ;  /* 0x000000080c0c7812 */ /* 0x000fe200078ef82b */
[----:B------:R-:W-:-:S04]  /*0520*/  DEPBAR.LE SB0, 0x0 ;  /* 0x000080000000791a */ /* 0x000fc80000000000 */
[-C--:B-1----:R-:W-:Y:S02]  /*0530*/  LOP3.LUT R10, R45, R9.reuse, RZ, 0x3c, !PT ;  /* 0x000000092d0a7212 */ /* 0x082fe400078e3cff */
[----:B------:R-:W-:Y:S01]  /*0540*/  LOP3.LUT R13, R8, R9, RZ, 0x3c, !PT ;  /* 0x00000009080d7212 */ /* 0x000fe200078e3cff */
[----:B------:R-:W-:Y:S01]  /*0550*/  IMAD.SHL.U32 R24, R12, 0x40, RZ ;  /* 0x000000400c187824 */ /* 0x000fe200078e00ff */
[----:B------:R-:W-:Y:S01]  /*0560*/  LEA R4, P4, R30, R4, 0x5 ;  /* 0x000000041e047211 */ /* 0x000fe200078828ff */
[----:B------:R-:W-:Y:S02]  /*0570*/  IMAD.SHL.U32 R11, R10, 0x10, RZ ;  /* 0x000000100a0b7824 */ /* 0x000fe400078e00ff */
[----:B------:R-:W-:Y:S01]  /*0580*/  IMAD.SHL.U32 R13, R13, 0x10, RZ ;  /* 0x000000100d0d7824 */ /* 0x000fe200078e00ff */
[----:B------:R-:W-:Y:S02]  /*0590*/  LEA.HI.X R5, R30, R5, R0, 0x5, P4 ;  /* 0x000000051e057211 */ /* 0x000fe400020f2c00 */
[----:B------:R-:W-:-:S02]  /*05a0*/  LOP3.LUT R36, R11, R38, RZ, 0xfc, !PT ;  /* 0x000000260b247212 */ /* 0x000fc400078efcff */
[----:B------:R-:W-:Y:S01]  /*05b0*/  LOP3.LUT R34, R24, R13, RZ, 0xfc, !PT ;  /* 0x0000000d18227212 */ /* 0x000fe200078efcff */
[----:B------:R1:W4:Y:S04]  /*05c0*/  @P2 LDG.E.U16 R41, [R4.64] ;  /* 0x0000000404292981 */ /* 0x000328000c1e1500 */
[----:B------:R-:W-:Y:S06]  /*05d0*/  BAR.SYNC 0x0 ;  /* 0x0000000000007b1d */ /* 0x000fec0000000000 */
[----:B------:R-:W-:Y:S04]  /*05e0*/  LDSM.16.M88.4 R12, [R36] ;  /* 0x00000000240c783b */ /* 0x000fe80000000200 */
[----:B------:R-:W1:Y:S01]  /*05f0*/  LDSM.16.M88.4 R16, [R34] ;  /* 0x000000002210783b */ /* 0x000e620000000200 */
[----:B--2---:R-:W-:-:S02]  /*0600*/  LOP3.LUT R6, R9, 0x2, R45, 0x1e, !PT ;  /* 0x0000000209067812 */ /* 0x004fc400078e1e2d */
[----:B------:R-:W-:-:S03]  /*0610*/  LOP3.LUT R8, R9, 0x2, R8, 0x1e, !PT ;  /* 0x0000000209087812 */ /* 0x000fc600078e1e08 */
[----:B------:R-:W-:Y:S02]  /*0620*/  IMAD.SHL.U32 R7, R6, 0x10, RZ ;  /* 0x0000001006077824 */ /* 0x000fe400078e00ff */
[----:B------:R-:W-:-:S03]  /*0630*/  IMAD.SHL.U32 R35, R8, 0x10, RZ ;  /* 0x0000001008237824 */ /* 0x000fc600078e00ff */
[----:B------:R-:W-:Y:S02]  /*0640*/  LOP3.LUT R38, R7, R38, RZ, 0xfc, !PT ;  /* 0x0000002607267212 */ /* 0x000fe400078efcff */
[----:B------:R-:W-:-:S03]  /*0650*/  LOP3.LUT R35, R35, R24, RZ, 0xfc, !PT ;  /* 0x0000001823237212 */ /* 0x000fc600078efcff */
[----:B------:R-:W-:Y:S04]  /*0660*/  LDSM.16.M88.4 R8, [R38] ;  /* 0x000000002608783b */ /* 0x000fe80000000200 */
[----:B------:R-:W2:Y:S01]  /*0670*/  LDSM.16.M88.4 R24, [R35] ;  /* 0x000000002318783b */ /* 0x000ea20000000200 */
[C---:B-1----:R-:W5:Y:S08]  /*0680*/  HMMA.16816.F32 R4, R12.reuse, R16, RZ ;  /* 0x000000100c04723c */ /* 0x042f7000000018ff */
[----:B------:R-:W5:-:S15]  /*0690*/  HMMA.16816.F32 R16, R12, R18, RZ ;  /* 0x000000120c10723c */ /* 0x000f5e00000018ff */
[----:B------:R-:W-:-:S01]  /*06a0*/  NOP ;  /* 0x0000000000007918 */ /* 0x000fc20000000000 */
[----:B--2--5:R5:W-:Y:S07]  /*06b0*/  HMMA.16816.F32 R4, R8, R24, R4 ;  /* 0x000000180804723c */ /* 0x024bee0000001804 */
[----:B-----5:R-:W-:-:S05]  /*06c0*/  LOP3.LUT R24, R44, 0x3, RZ, 0xc0, !PT ;  /* 0x000000032c187812 */ /* 0x020fca00078ec0ff */
[----:B------:R-:W-:-:S05]  /*06d0*/  IMAD.WIDE.U32 R24, R24, 0x10, RZ ;  /* 0x0000001018187825 */ /* 0x000fca00078e00ff */
[----:B------:R-:W-:Y:S02]  /*06e0*/  LOP3.LUT R20, R20, R24, RZ, 0xfc, !PT ;  /* 0x0000001814147212 */ /* 0x000fe400078efcff */
[----:B------:R-:W-:Y:S02]  /*06f0*/  LOP3.LUT R21, R21, R25, RZ, 0xfc, !PT ;  /* 0x0000001915157212 */ /* 0x000fe400078efcff */
[----:B------:R5:W-:Y:S02]  /*0700*/  HMMA.16816.F32 R24, R8, R26, R16 ;  /* 0x0000001a0818723c */ /* 0x000be40000001810 */
[----:B-----5:R-:W1:Y:S01]  /*0710*/  LDSM.16.M88.4 R16, [R34+0x800] ;  /* 0x000800002210783b */ /* 0x020e620000000200 */
[----:B------:R-:W-:Y:S01]  /*0720*/  ISETP.GE.U32.AND P1, PT, R22, 0x80, PT ;  /* 0x000000801600780c */ /* 0x000fe20003f26070 */
[----:B------:R-:W-:-:S05]  /*0730*/  IMAD.WIDE R28, R28, 0x2, R20 ;  /* 0x000000021c1c7825 */ /* 0x000fca00078e0214 */
[----:B------:R-:W-:-:S04]  /*0740*/  IADD3 R32, P2, R28, c[0x0][0x160], RZ ;  /* 0x000058001c207a10 */ /* 0x000fc80007f5e0ff */
[----:B------:R-:W-:Y:S01]  /*0750*/  IADD3.X R33, R29, c[0x0][0x164], RZ, P2, !PT ;  /* 0x000059001d217a10 */ /* 0x000fe200017fe4ff */
[C---:B-1----:R-:W5:Y:S08]  /*0760*/  HMMA.16816.F32 R20, R12.reuse, R16, RZ ;  /* 0x000000100c14723c */ /* 0x042f7000000018ff */
[----:B------:R5:W5:Y:S02]  /*0770*/  HMMA.16816.F32 R12, R12, R18, RZ ;  /* 0x000000120c0c723c */ /* 0x000b6400000018ff */
[----:B-----5:R-:W1:Y:S04]  /*0780*/  LDSM.16.M88.4 R16, [R35+0x800] ;  /* 0x000800002310783b */ /* 0x020e680000000200 */
[----:B------:R-:W-:Y:S06]  /*0790*/  BAR.SYNC 0x0 ;  /* 0x0000000000007b1d */ /* 0x000fec0000000000 */
[----:B------:R-:W-:Y:S01]  /*07a0*/  @!PT LDS RZ, [RZ] ;  /* 0x00000000fffff984 */ /* 0x000fe20000000800 */
[----:B------:R-:W-:Y:S01]  /*07b0*/  @!PT LDS RZ, [RZ] ;  /* 0x00000000fffff984 */ /* 0x000fe20000000800 */
[----:B------:R-:W-:Y:S01]  /*07c0*/  @!PT LDS RZ, [RZ] ;  /* 0x00000000fffff984 */ /* 0x000fe20000000800 */
[----:B------:R4:W-:Y:S04]  /*07d0*/  LDGSTS.E.BYPASS.128 [R37], [R32.64+0x40], P0 ;  /* 0x0000004020257fae */ /* 0x0009e80008101c44 */
[----:B------:R-:W0:Y:S01]  /*07e0*/  LDGDEPBAR ;  /* 0x00000000000079af */ /* 0x000e220000000000 */
[----:B------:R-:W-:-:S04]  /*07f0*/  DEPBAR.LE SB0, 0x0 ;  /* 0x000080000000791a */ /* 0x000fc80000000000 */
[C---:B-1----:R-:W5:Y:S08]  /*0800*/  HMMA.16816.F32 R20, R8.reuse, R16, R20 ;  /* 0x000000100814723c */ /* 0x042f700000001814 */
[----:B------:R5:W5:Y:S01]  /*0810*/  HMMA.16816.F32 R8, R8, R18, R12 ;  /* 0x000000120808723c */ /* 0x000b62000000180c */
[----:B------:R-:W-:Y:S06]  /*0820*/  BAR.SYNC 0x0 ;  /* 0x0000000000007b1d */ /* 0x000fec0000000000 */
[----:B-----5:R-:W-:Y:S04]  /*0830*/  LDSM.16.M88.4 R12, [R36] ;  /* 0x00000000240c783b */ /* 0x020fe80000000200 */
[----:B------:R-:W1:Y:S02]  /*0840*/  LDSM.16.M88.4 R16, [R34] ;  /* 0x000000002210783b */ /* 0x000e640000000200 */
[C---:B-1----:R-:W5:Y:S08]  /*0850*/  HMMA.16816.F32 R4, R12.reuse, R16, R4 ;  /* 0x000000100c04723c */ /* 0x042f700000001804 */
[C---:B------:R5:W5:Y:S02]  /*0860*/  HMMA.16816.F32 R24, R12.reuse, R18, R24 ;  /* 0x000000120c18723c */ /* 0x040b640000001818 */
[----:B-----5:R-:W1:Y:S06]  /*0870*/  LDSM.16.M88.4 R16, [R34+0x800] ;  /* 0x000800002210783b */ /* 0x020e6c0000000200 */
[C---:B-1----:R-:W5:Y:S08]  /*0880*/  HMMA.16816.F32 R20, R12.reuse, R16, R20 ;  /* 0x000000100c14723c */ /* 0x042f700000001814 */
[----:B------:R5:W5:Y:S02]  /*0890*/  HMMA.16816.F32 R8, R12, R18, R8 ;  /* 0x000000120c08723c */ /* 0x000b640000001808 */
[----:B-----5:R-:W-:Y:S04]  /*08a0*/  LDSM.16.M88.4 R12, [R38] ;  /* 0x00000000260c783b */ /* 0x020fe80000000200 */
[----:B------:R-:W1:Y:S02]  /*08b0*/  LDSM.16.M88.4 R16, [R35] ;  /* 0x000000002310783b */ /* 0x000e640000000200 */
[C---:B-1----:R-:W5:Y:S08]  /*08c0*/  HMMA.16816.F32 R4, R12.reuse, R16, R4 ;  /* 0x000000100c04723c */ /* 0x042f700000001804 */
[----:B------:R5:W5:Y:S02]  /*08d0*/  HMMA.16816.F32 R24, R12, R18, R24 ;  /* 0x000000120c18723c */ /* 0x000b640000001818 */
        /* <DEDUP_REMOVED lines=29> */
[----:B------:R-:W-:Y:S01]  /*0ab0*/  ISETP.GE.AND P4, PT, R31, R3, PT ;  /* 0x000000031f00720c */ /* 0x000fe20003f86270 */
[----:B------:R-:W-:-:S04]  /*0ac0*/  DEPBAR.LE SB0, 0x0 ;  /* 0x000080000000791a */ /* 0x000fc80000000000 */
[C---:B-1----:R-:W5:Y:S01]  /*0ad0*/  HMMA.16816.F32 R20, R12.reuse, R16, R20 ;  /* 0x000000100c14723c */ /* 0x042f620000001814 */
[----:B------:R-:W-:Y:S06]  /*0ae0*/  BAR.SYNC 0x0 ;  /* 0x0000000000007b1d */ /* 0x000fec0000000000 */
[----:B------:R-:W-:Y:S01]  /*0af0*/  LDSM.16.M88.4 R28, [R34] ;  /* 0x00000000221c783b */ /* 0x000fe20000000200 */
[----:B------:R5:W5:Y:S03]  /*0b00*/  HMMA.16816.F32 R8, R12, R18, R8 ;  /* 0x000000120c08723c */ /* 0x000b660000001808 */
[----:B-----5:R-:W1:Y:S04]  /*0b10*/  LDSM.16.M88.4 R12, [R36] ;  /* 0x00000000240c783b */ /* 0x020e680000000200 */
[----:B------:R-:W2:Y:S01]  /*0b20*/  LDSM.16.M88.4 R16, [R34+0x800] ;  /* 0x000800002210783b */ /* 0x000ea20000000200 */
[C---:B-1----:R-:W-:Y:S08]  /*0b30*/  HMMA.16816.F32 R4, R12.reuse, R28, R4 ;  /* 0x0000001c0c04723c */ /* 0x042ff00000001804 */
[C---:B------:R-:W5:Y:S08]  /*0b40*/  HMMA.16816.F32 R24, R12.reuse, R30, R24 ;  /* 0x0000001e0c18723c */ /* 0x040f700000001818 */
[C---:B--2---:R-:W5:Y:S08]  /*0b50*/  HMMA.16816.F32 R20, R12.reuse, R16, R20 ;  /* 0x000000100c14723c */ /* 0x044f700000001814 */
[----:B------:R5:W-:Y:S02]  /*0b60*/  HMMA.16816.F32 R8, R12, R18, R8 ;  /* 0x000000120c08723c */ /* 0x000be40000001808 */
[----:B-----5:R-:W-:Y:S04]  /*0b70*/  LDSM.16.M88.4 R12, [R38] ;  /* 0x00000000260c783b */ /* 0x020fe80000000200 */
[----:B------:R-:W1:Y:S01]  /*0b80*/  LDSM.16.M88.4 R16, [R35] ;  /* 0x000000002310783b */ /* 0x000e620000000200 */
[----:B------:R-:W-:-:S04]  /*0b90*/  SEL R28, RZ, 0x10, P1 ;  /* 0x00000010ff1c7807 */ /* 0x000fc80000800000 */
[----:B------:R-:W-:-:S04]  /*0ba0*/  SEL R28, R28, RZ, P0 ;  /* 0x000000ff1c1c7207 */ /* 0x000fc80000000000 */
[----:B------:R-:W-:Y:S02]  /*0bb0*/  ISETP.NE.U32.AND P0, PT, R28, RZ, PT ;  /* 0x000000ff1c00720c */ /* 0x000fe40003f05070 */
[----:B------:R-:W2:Y:S01]  /*0bc0*/  LDSM.16.M88.4 R28, [R35+0x800] ;  /* 0x00080000231c783b */ /* 0x000ea20000000200 */
[----:B------:R-:W-:Y:S02]  /*0bd0*/  SHF.R.U32.HI R34, RZ, 0x5, R44 ;  /* 0x00000005ff227819 */ /* 0x000fe4000001162c */
[C---:B------:R-:W-:Y:S01]  /*0be0*/  LOP3.LUT R36, R43.reuse, 0x30, RZ, 0xc0, !PT ;  /* 0x000000302b247812 */ /* 0x040fe200078ec0ff */
[----:B------:R-:W-:Y:S06]  /*0bf0*/  BAR.SYNC 0x0 ;  /* 0x0000000000007b1d */ /* 0x000fec0000000000 */
[----:B------:R-:W-:Y:S01]  /*0c00*/  IMAD.SHL.U32 R38, R34, 0x2, RZ ;  /* 0x0000000222267824 */ /* 0x000fe200078e00ff */
[----:B------:R-:W-:Y:S01]  /*0c10*/  LOP3.LUT R35, R43, 0x37, RZ, 0xc0, !PT ;  /* 0x000000372b237812 */ /* 0x000fe200078ec0ff */
[----:B------:R-:W-:Y:S01]  /*0c20*/  @!PT LDS RZ, [RZ] ;  /* 0x00000000fffff984 */ /* 0x000fe20000000800 */
[----:B------:R-:W-:Y:S01]  /*0c30*/  @!PT LDS RZ, [RZ] ;  /* 0x00000000fffff984 */ /* 0x000fe20000000800 */
[----:B------:R-:W-:Y:S01]  /*0c40*/  @!PT LDS RZ, [RZ] ;  /* 0x00000000fffff984 */ /* 0x000fe20000000800 */
[----:B------:R4:W-:Y:S04]  /*0c50*/  LDGSTS.E.BYPASS.128 [R37], [R32.64+0x100], P0 ;  /* 0x0000010020257fae */ /* 0x0009e80008101c44 */
[----:B------:R-:W0:Y:S01]  /*0c60*/  LDGDEPBAR ;  /* 0x00000000000079af */ /* 0x000e220000000000 */
[C---:B-1----:R5:W5:Y:S07]  /*0c70*/  HMMA.16816.F32 R24, R12.reuse, R18, R24 ;  /* 0x000000120c18723c */ /* 0x042b6e0000001818 */
[C---:B-----5:R-:W-:Y:S01]  /*0c80*/  IMAD.SHL.U32 R19, R44.reuse, 0x2, RZ ;  /* 0x000000022c137824 */ /* 0x060fe200078e00ff */
[----:B------:R-:W-:Y:S01]  /*0c90*/  LOP3.LUT R18, R44, 0x1f, RZ, 0xc0, !PT ;  /* 0x0000001f2c127812 */ /* 0x000fe200078ec0ff */
[----:B------:R5:W5:Y:S01]  /*0ca0*/  HMMA.16816.F32 R4, R12, R16, R4 ;  /* 0x000000100c04723c */ /* 0x000b620000001804 */
[----:B----4-:R-:W-:Y:S01]  /*0cb0*/  HADD2.F32 R33, -RZ, R41.H0_H0 ;  /* 0x20000029ff217230 */ /* 0x010fe20000004100 */
[----:B------:R-:W-:-:S04]  /*0cc0*/  DEPBAR.LE SB0, 0x0 ;  /* 0x000080000000791a */ /* 0x000fc80000000000 */
[----:B------:R-:W-:Y:S01]  /*0cd0*/  LOP3.LUT R34, R19, 0x6, RZ, 0xc0, !PT ;  /* 0x0000000613227812 */ /* 0x000fe200078ec0ff */
[----:B------:R-:W-:Y:S06]  /*0ce0*/  BAR.SYNC 0x0 ;  /* 0x0000000000007b1d */ /* 0x000fec0000000000 */
[----:B------:R-:W-:Y:S01]  /*0cf0*/  LOP3.LUT R19, R34, 0x8, R43, 0xf8, !PT ;  /* 0x0000000822137812 */ /* 0x000fe200078ef82b */
[----:B--2---:R-:W5:Y:S01]  /*0d00*/  HMMA.16816.F32 R20, R12, R28, R20 ;  /* 0x0000001c0c14723c */ /* 0x004f620000001814 */
[----:B------:R-:W-:Y:S01]  /*0d10*/  LEA.HI R18, R18, R36, RZ, 0x1e ;  /* 0x0000002412127211 */ /* 0x000fe200078ff0ff */
[----:B------:R-:W-:Y:S01]  /*0d20*/  FMUL R27, R27, R33 ;  /* 0x000000211b1b7220 */ /* 0x000fe20000400000 */
[----:B------:R-:W-:Y:S01]  /*0d30*/  LOP3.LUT R36, R45, 0xe, R38, 0xf8, !PT ;  /* 0x0000000e2d247812 */ /* 0x000fe200078ef826 */
[----:B------:R-:W-:-:S04]  /*0d40*/  DEPBAR.LE SB0, 0x0 ;  /* 0x000080000000791a */ /* 0x000fc80000000000 */
[----:B------:R-:W-:Y:S02]  /*0d50*/  LOP3.LUT R45, R34, 0x8, R43, 0xf8, !PT ;  /* 0x00000008222d7812 */ /* 0x000fe400078ef82b */
[----:B------:R-:W-:Y:S02]  /*0d60*/  LOP3.LUT R32, R19, 0x11, RZ, 0xfc, !PT ;  /* 0x0000001113207812 */ /* 0x000fe400078efcff */
[C---:B------:R-:W-:Y:S02]  /*0d70*/  LOP3.LUT R34, R35.reuse, 0x8, RZ, 0xfc, !PT ;  /* 0x0000000823227812 */ /* 0x040fe400078efcff */
[-C--:B------:R-:W-:Y:S02]  /*0d80*/  ISETP.GT.U32.AND P0, PT, R35, R32.reuse, PT ;  /* 0x000000202300720c */ /* 0x080fe40003f04070 */
[----:B------:R-:W-:Y:S01]  /*0d90*/  ISETP.GT.U32.AND P5, PT, R34, R32, PT ;  /* 0x000000202200720c */ /* 0x000fe20003fa4070 */
[----:B---3--:R-:W-:Y:S01]  /*0da0*/  HADD2.F32 R32, -RZ, R40.H0_H0 ;  /* 0x20000028ff207230 */ /* 0x008fe20000004100 */
[----:B------:R-:W-:-:S02]  /*0db0*/  LOP3.LUT R38, R2, 0x11, R19, 0xfe, !PT ;  /* 0x0000001102267812 */ /* 0x000fc400078efe13 */
[----:B-----5:R-:W-:Y:S02]  /*0dc0*/  LOP3.LUT R16, R19, 0x10, RZ, 0xfc, !PT ;  /* 0x0000001013107812 */ /* 0x020fe400078efcff */
[----:B------:R-:W-:Y:S01]  /*0dd0*/  FMUL R25, R25, R32 ;  /* 0x0000002019197220 */ /* 0x000fe20000400000 */
[----:B------:R-:W-:Y:S02]  /*0de0*/  ISETP.GE.AND P6, PT, R38, R3, PT ;  /* 0x000000032600720c */ /* 0x000fe40003fc6270 */
[-C--:B------:R-:W-:Y:S02]  /*0df0*/  ISETP.GT.U32.AND P1, PT, R35, R16.reuse, PT ;  /* 0x000000102300720c */ /* 0x080fe40003f24070 */
[----:B------:R-:W-:Y:S02]  /*0e00*/  ISETP.GT.U32.AND P2, PT, R34, R16, PT ;  /* 0x000000102200720c */ /* 0x000fe40003f44070 */
[----:B------:R-:W-:Y:S02]  /*0e10*/  FSEL R16, R25, RZ, !P6 ;  /* 0x000000ff19107208 */ /* 0x000fe40007000000 */
[----:B------:R-:W-:-:S02]  /*0e20*/  LOP3.LUT R17, R19, 0x1, RZ, 0xfc, !PT ;  /* 0x0000000113117812 */ /* 0x000fc400078efcff */
[----:B------:R-:W-:Y:S01]  /*0e30*/  FSEL R27, R27, RZ, !P6 ;  /* 0x000000ff1b1b7208 */ /* 0x000fe20007000000 */
[----:B------:R5:W5:Y:S01]  /*0e40*/  HMMA.16816.F32 R8, R12, R30, R8 ;  /* 0x0000001e0c08723c */ /* 0x000b620000001808 */
[----:B------:R-:W-:Y:S02]  /*0e50*/  LOP3.LUT R38, R2, 0x10, R19, 0xfe, !PT ;  /* 0x0000001002267812 */ /* 0x000fe400078efe13 */
[----:B------:R-:W-:Y:S01]  /*0e60*/  FSEL R16, R16, RZ, P0 ;  /* 0x000000ff10107208 */ /* 0x000fe20000000000 */
[----:B------:R-:W-:Y:S01]  /*0e70*/  FMUL R25, R24, R32 ;  /* 0x0000002018197220 */ /* 0x000fe20000400000 */
[-C--:B------:R-:W-:Y:S02]  /*0e80*/  ISETP.GT.U32.AND P6, PT, R35, R17.reuse, PT ;  /* 0x000000112300720c */ /* 0x080fe40003fc4070 */
[----:B------:R-:W-:Y:S02]  /*0e90*/  ISETP.GT.U32.AND P0, PT, R34, R17, PT ;  /* 0x000000112200720c */ /* 0x000fe40003f04070 */
[----:B------:R-:W-:Y:S01]  /*0ea0*/  FSEL R17, R27, RZ, P5 ;  /* 0x000000ff1b117208 */ /* 0x000fe20002800000 */
[----:B------:R-:W-:Y:S01]  /*0eb0*/  FMUL R27, R26, R33 ;  /* 0x000000211a1b7220 */ /* 0x000fe20000400000 */
[----:B------:R-:W-:-:S02]  /*0ec0*/  ISETP.GE.AND P5, PT, R38, R3, PT ;  /* 0x000000032600720c */ /* 0x000fc40003fa6270 */
[----:B------:R-:W-:Y:S01]  /*0ed0*/  LOP3.LUT R24, R2, R19, RZ, 0xfc, !PT ;  /* 0x0000001302187212 */ /* 0x000fe200078efcff */
[-C--:B-----5:R-:W-:Y:S01]  /*0ee0*/  FMUL R12, R4, R32.reuse ;  /* 0x00000020040c7220 */ /* 0x0a0fe20000400000 */
[----:B------:R-:W-:Y:S01]  /*0ef0*/  FSEL R28, R25, RZ, !P5 ;  /* 0x000000ff191c7208 */ /* 0x000fe20006800000 */
[----:B------:R-:W-:Y:S01]  /*0f00*/  FMUL R6, R6, R33 ;  /* 0x0000002106067220 */ /* 0x000fe20000400000 */
[----:B------:R-:W-:Y:S02]  /*0f10*/  FSEL R25, R27, RZ, !P5 ;  /* 0x000000ff1b197208 */ /* 0x000fe40006800000 */
[----:B------:R-:W-:Y:S02]  /*0f20*/  LOP3.LUT R26, R2, 0x1, R19, 0xfe, !PT ;  /* 0x00000001021a7812 */ /* 0x000fe400078efe13 */
[----:B------:R-:W-:Y:S01]  /*0f30*/  ISETP.GE.AND P5, PT, R24, R3, PT ;  /* 0x000000031800720c */ /* 0x000fe20003fa6270 */
[----:B------:R-:W-:Y:S01]  /*0f40*/  FMUL R5, R5, R32 ;  /* 0x0000002005057220 */ /* 0x000fe20000400000 */
[----:B------:R-:W-:Y:S01]  /*0f50*/  FSEL R24, R28, RZ, P1 ;  /* 0x000000ff1c187208 */ /* 0x000fe20000800000 */
[----:B------:R-:W-:Y:S01]  /*0f60*/  FMUL R7, R7, R33 ;  /* 0x0000002107077220 */ /* 0x000fe20000400000 */
[----:B------:R-:W-:-:S02]  /*0f70*/  FSEL R14, R25, RZ, P2 ;  /* 0x000000ff190e7208 */ /* 0x000fc40001000000 */
[----:B------:R-:W-:Y:S02]  /*0f80*/  ISETP.GE.AND P1, PT, R26, R3, PT ;  /* 0x000000031a00720c */ /* 0x000fe40003f26270 */
[-C--:B------:R-:W-:Y:S02]  /*0f90*/  ISETP.GT.U32.AND P2, PT, R35, R19.reuse, PT ;  /* 0x000000132300720c */ /* 0x080fe40003f44070 */
[----:B------:R-:W-:Y:S02]  /*0fa0*/  FSEL R12, R12, RZ, !P5 ;  /* 0x000000ff0c0c7208 */ /* 0x000fe40006800000 */
[----:B------:R-:W-:Y:S02]  /*0fb0*/  LOP3.LUT R4, R19, 0x20, RZ, 0xfc, !PT ;  /* 0x0000002013047812 */ /* 0x000fe400078efcff */
[----:B------:R-:W-:Y:S02]  /*0fc0*/  FSEL R15, R6, RZ, !P5 ;  /* 0x000000ff060f7208 */ /* 0x000fe40006800000 */
[----:B------:R-:W-:-:S02]  /*0fd0*/  ISETP.GT.U32.AND P5, PT, R34, R19, PT ;  /* 0x000000132200720c */ /* 0x000fc40003fa4070 */
[----:B------:R-:W-:Y:S02]  /*0fe0*/  LOP3.LUT R6, R2, 0x31, R19, 0xfe, !PT ;  /* 0x0000003102067812 */ /* 0x000fe400078efe13 */
[----:B------:R-:W-:Y:S02]  /*0ff0*/  FSEL R5, R5, RZ, !P1 ;  /* 0x000000ff05057208 */ /* 0x000fe40004800000 */
[----:B------:R-:W-:Y:S02]  /*1000*/  FSEL R7, R7, RZ, !P1 ;  /* 0x000000ff07077208 */ /* 0x000fe40004800000 */
[----:B------:R-:W-:Y:S02]  /*1010*/  FSEL R13, R12, RZ, P2 ;  /* 0x000000ff0c0d7208 */ /* 0x000fe40001000000 */
[-C--:B------:R-:W-:Y:S02]  /*1020*/  ISETP.GT.U32.AND P1, PT, R35, R4.reuse, PT ;  /* 0x000000042300720c */ /* 0x080fe40003f24070 */
[----:B------:R-:W-:-:S02]  /*1030*/  ISETP.GT.U32.AND P2, PT, R34, R4, PT ;  /* 0x000000042200720c */ /* 0x000fc40003f44070 */
[----:B------:R-:W-:Y:S02]  /*1040*/  FSEL R4, R15, RZ, P5 ;  /* 0x000000ff0f047208 */ /* 0x000fe40002800000 */
[----:B------:R-:W-:Y:S02]  /*1050*/  ISETP.GE.AND P5, PT, R6, R3, PT ;  /* 0x000000030600720c */ /* 0x000fe40003fa6270 */
[--C-:B------:R-:W-:Y:S02]  /*1060*/  LOP3.LUT R6, R2, 0x20, R19.reuse, 0xfe, !PT ;  /* 0x0000002002067812 */ /* 0x100fe400078efe13 */
[----:B------:R-:W-:Y:S01]  /*1070*/  FSEL R12, R5, RZ, P6 ;  /* 0x000000ff050c7208 */ /* 0x000fe20003000000 */
[-C--:B------:R-:W-:Y:S01]  /*1080*/  FMUL R20, R20, R32.reuse ;  /* 0x0000002014147220 */ /* 0x080fe20000400000 */
[----:B------:R-:W-:Y:S01]  /*1090*/  FSEL R5, R7, RZ, P0 ;  /* 0x000000ff07057208 */ /* 0x000fe20000000000 */
[-C--:B------:R-:W-:Y:S01]  /*10a0*/  FMUL R7, R11, R33.reuse ;  /* 0x000000210b077220 */ /* 0x080fe20000400000 */
[----:B------:R-:W-:Y:S01]  /*10b0*/  FMUL R22, R22, R33 ;  /* 0x0000002116167220 */ /* 0x000fe20000400000 */
[--C-:B------:R-:W-:Y:S01]  /*10c0*/  LOP3.LUT R26, R2, 0x30, R19.reuse, 0xfe, !PT ;  /* 0x00000030021a7812 */ /* 0x100fe200078efe13 */
[-C--:B------:R-:W-:Y:S01]  /*10d0*/  FMUL R11, R8, R32.reuse ;  /* 0x00000020080b7220 */ /* 0x080fe20000400000 */
[----:B------:R-:W-:Y:S01]  /*10e0*/  ISETP.GE.AND P0, PT, R6, R3, PT ;  /* 0x000000030600720c */ /* 0x000fe20003f06270 */
[-C--:B------:R-:W-:Y:S01]  /*10f0*/  FMUL R9, R9, R32.reuse ;  /* 0x0000002009097220 */ /* 0x080fe20000400000 */
[----:B------:R-:W-:Y:S01]  /*1100*/  LOP3.LUT R8, R2, 0x21, R19, 0xfe, !PT ;  /* 0x0000002102087812 */ /* 0x000fe200078efe13 */
[----:B------:R-:W-:Y:S01]  /*1110*/  FMUL R15, R10, R33 ;  /* 0x000000210a0f7220 */ /* 0x000fe20000400000 */
[----:B------:R-:W-:Y:S01]  /*1120*/  ISETP.GE.AND P6, PT, R26, R3, PT ;  /* 0x000000031a00720c */ /* 0x000fe20003fc6270 */
[----:B------:R-:W-:Y:S01]  /*1130*/  FMUL R21, R21, R32 ;  /* 0x0000002015157220 */ /* 0x000fe20000400000 */
[----:B------:R-:W-:Y:S01]  /*1140*/  FSEL R20, R20, RZ, !P0 ;  /* 0x000000ff14147208 */ /* 0x000fe20004000000 */
[----:B------:R-:W-:Y:S01]  /*1150*/  FMUL R23, R23, R33 ;  /* 0x0000002117177220 */ /* 0x000fe20000400000 */
[----:B------:R-:W-:-:S02]  /*1160*/  FSEL R22, R22, RZ, !P0 ;  /* 0x000000ff16167208 */ /* 0x000fc40004000000 */
[----:B------:R-:W-:Y:S02]  /*1170*/  LOP3.LUT R6, R19, 0x21, RZ, 0xfc, !PT ;  /* 0x0000002113067812 */ /* 0x000fe400078efcff */
[----:B------:R-:W-:Y:S02]  /*1180*/  ISETP.GE.AND P0, PT, R8, R3, PT ;  /* 0x000000030800720c */ /* 0x000fe40003f06270 */
[----:B------:R-:W-:Y:S02]  /*1190*/  FSEL R10, R9, RZ, !P5 ;  /* 0x000000ff090a7208 */ /* 0x000fe40006800000 */
[----:B------:R-:W-:Y:S02]  /*11a0*/  FSEL R9, R7, RZ, !P5 ;  /* 0x000000ff07097208 */ /* 0x000fe40006800000 */
[----:B------:R-:W-:Y:S02]  /*11b0*/  FSEL R11, R11, RZ, !P6 ;  /* 0x000000ff0b0b7208 */ /* 0x000fe40007000000 */
[----:B------:R-:W-:-:S02]  /*11c0*/  FSEL R15, R15, RZ, !P6 ;  /* 0x000000ff0f0f7208 */ /* 0x000fc40007000000 */
[-C--:B------:R-:W-:Y:S02]  /*11d0*/  ISETP.GT.U32.AND P5, PT, R35, R6.reuse, PT ;  /* 0x000000062300720c */ /* 0x080fe40003fa4070 */
[----:B------:R-:W-:Y:S02]  /*11e0*/  ISETP.GT.U32.AND P6, PT, R34, R6, PT ;  /* 0x000000062200720c */ /* 0x000fe40003fc4070 */
[----:B------:R-:W-:Y:S02]  /*11f0*/  FSEL R21, R21, RZ, !P0 ;  /* 0x000000ff15157208 */ /* 0x000fe40004000000 */
[C---:B------:R-:W-:Y:S02]  /*1200*/  LOP3.LUT R6, R19.reuse, 0x31, RZ, 0xfc, !PT ;  /* 0x0000003113067812 */ /* 0x040fe400078efcff */
[----:B------:R-:W-:Y:S02]  /*1210*/  LOP3.LUT R7, R19, 0x30, RZ, 0xfc, !PT ;  /* 0x0000003013077812 */ /* 0x000fe400078efcff */
[----:B------:R-:W-:Y:S01]  /*1220*/  FSEL R25, R23, RZ, !P0 ;  /* 0x000000ff17197208 */ /* 0x000fe20004000000 */
[----:B------:R-:W-:Y:S01]  /*1230*/  IMAD R18, R18, 0x44, R45 ;  /* 0x0000004412127824 */ /* 0x000fe200078e022d */
[----:B------:R-:W-:-:S02]  /*1240*/  FSEL R19, R20, RZ, P1 ;  /* 0x000000ff14137208 */ /* 0x000fc40000800000 */
[----:B------:R-:W-:Y:S01]  /*1250*/  SHF.R.U32.HI R8, RZ, 0x4, R44 ;  /* 0x00000004ff087819 */ /* 0x000fe2000001162c */
[----:B------:R-:W-:Y:S01]  /*1260*/  IMAD.SHL.U32 R44, R44, 0x4, RZ ;  /* 0x000000042c2c7824 */ /* 0x000fe200078e00ff */
[----:B------:R-:W-:Y:S02]  /*1270*/  FSEL R20, R22, RZ, P2 ;  /* 0x000000ff16147208 */ /* 0x000fe40001000000 */
[----:B------:R-:W-:Y:S02]  /*1280*/  FSEL R21, R21, RZ, P5 ;  /* 0x000000ff15157208 */ /* 0x000fe40002800000 */
[----:B------:R-:W-:Y:S02]  /*1290*/  FSEL R5, R5, RZ, !P3 ;  /* 0x000000ff05057208 */ /* 0x000fe40005800000 */
[----:B------:R-:W-:Y:S01]  /*12a0*/  FSEL R4, R4, RZ, !P3 ;  /* 0x000000ff04047208 */ /* 0x000fe20005800000 */
[----:B------:R-:W-:Y:S06]  /*12b0*/  BAR.SYNC 0x0 ;  /* 0x0000000000007b1d */ /* 0x000fec0000000000 */
[----:B------:R-:W-:-:S02]  /*12c0*/  ISETP.GT.U32.AND P0, PT, R35, R7, PT ;  /* 0x000000072300720c */ /* 0x000fc40003f04070 */
[-C--:B------:R-:W-:Y:S02]  /*12d0*/  ISETP.GT.U32.AND P1, PT, R35, R6.reuse, PT ;  /* 0x000000062300720c */ /* 0x080fe40003f24070 */
[C---:B------:R-:W-:Y:S02]  /*12e0*/  ISETP.GT.U32.AND P2, PT, R34.reuse, R7, PT ;  /* 0x000000072200720c */ /* 0x040fe40003f44070 */
[----:B------:R-:W-:Y:S02]  /*12f0*/  ISETP.GT.U32.AND P5, PT, R34, R6, PT ;  /* 0x000000062200720c */ /* 0x000fe40003fa4070 */
[----:B------:R-:W-:Y:S02]  /*1300*/  FSEL R31, R25, RZ, P6 ;  /* 0x000000ff191f7208 */ /* 0x000fe40003000000 */
[----:B------:R-:W-:Y:S02]  /*1310*/  FSEL R25, R16, RZ, !P4 ;  /* 0x000000ff10197208 */ /* 0x000fe40006000000 */
[----:B------:R-:W-:-:S02]  /*1320*/  FSEL R17, R17, RZ, !P3 ;  /* 0x000000ff11117208 */ /* 0x000fc40005800000 */
[----:B------:R-:W-:Y:S01]  /*1330*/  FSEL R16, R14, RZ, !P3 ;  /* 0x000000ff0e107208 */ /* 0x000fe20005800000 */
[----:B------:R1:W-:Y:S01]  /*1340*/  STS.64 [R18.X4+0x880], R4 ;  /* 0x0008800412007388 */ /* 0x0003e20000004a00 */
[----:B------:R-:W-:Y:S02]  /*1350*/  FSEL R22, R11, RZ, P0 ;  /* 0x000000ff0b167208 */ /* 0x000fe40000000000 */
[----:B------:R-:W-:Y:S02]  /*1360*/  FSEL R33, R10, RZ, P1 ;  /* 0x000000ff0a217208 */ /* 0x000fe40000800000 */
[----:B------:R-:W-:Y:S02]  /*1370*/  FSEL R15, R15, RZ, P2 ;  /* 0x000000ff0f0f7208 */ /* 0x000fe40001000000 */
[----:B------:R-:W-:Y:S01]  /*1380*/  FSEL R9, R9, RZ, P5 ;  /* 0x000000ff09097208 */ /* 0x000fe20002800000 */
[----:B------:R2:W-:Y:S01]  /*1390*/  STS.64 [R18.X4+0x8c0], R16 ;  /* 0x0008c01012007388 */ /* 0x0005e20000004a00 */
[----:B------:R-:W-:-:S02]  /*13a0*/  FSEL R24, R24, RZ, !P4 ;  /* 0x000000ff18187208 */ /* 0x000fc40006000000 */
[----:B-1----:R-:W-:Y:S02]  /*13b0*/  LOP3.LUT R5, R44, 0x3c, RZ, 0xc0, !PT ;  /* 0x0000003c2c057812 */ /* 0x002fe400078ec0ff */
[----:B------:R-:W-:Y:S02]  /*13c0*/  FSEL R10, R13, RZ, !P4 ;  /* 0x000000ff0d0a7208 */ /* 0x000fe40006000000 */
[----:B------:R-:W-:Y:S02]  /*13d0*/  FSEL R11, R12, RZ, !P4 ;  /* 0x000000ff0c0b7208 */ /* 0x000fe40006000000 */
[----:B------:R-:W-:Y:S02]  /*13e0*/  FSEL R28, R19, RZ, !P4 ;  /* 0x000000ff131c7208 */ /* 0x000fe40006000000 */
[----:B------:R-:W-:Y:S02]  /*13f0*/  FSEL R30, R20, RZ, !P3 ;  /* 0x000000ff141e7208 */ /* 0x000fe40005800000 */
[----:B------:R-:W-:-:S02]  /*1400*/  FSEL R29, R21, RZ, !P4 ;  /* 0x000000ff151d7208 */ /* 0x000fc40006000000 */
[----:B------:R-:W-:Y:S02]  /*1410*/  FSEL R31, R31, RZ, !P3 ;  /* 0x000000ff1f1f7208 */ /* 0x000fe40005800000 */
[----:B------:R-:W-:Y:S02]  /*1420*/  FSEL R32, R22, RZ, !P4 ;  /* 0x000000ff16207208 */ /* 0x000fe40006000000 */
[----:B------:R-:W-:Y:S02]  /*1430*/  FSEL R33, R33, RZ, !P4 ;  /* 0x000000ff21217208 */ /* 0x000fe40006000000 */
[----:B--2---:R-:W-:Y:S02]  /*1440*/  FSEL R16, R15, RZ, !P3 ;  /* 0x000000ff0f107208 */ /* 0x004fe40005800000 */
[----:B------:R-:W-:Y:S01]  /*1450*/  FSEL R17, R9, RZ, !P3 ;  /* 0x000000ff09117208 */ /* 0x000fe20005800000 */
[----:B------:R-:W-:Y:S01]  /*1460*/  IMAD R36, R36, 0x44, R5 ;  /* 0x0000004424247824 */ /* 0x000fe200078e0205 */
[----:B------:R-:W-:Y:S01]  /*1470*/  SGXT.U32 R23, R8, 0x4 ;  /* 0x000000040817781a */ /* 0x000fe20000000000 */
[----:B------:R-:W-:Y:S03]  /*1480*/  STS.64 [R18.X4+0x40], R24 ;  /* 0x0000401812007388 */ /* 0x000fe60000004a00 */
[C---:B------:R-:W-:Y:S01]  /*1490*/  LOP3.LUT R6, R2.reuse, 0x30, R23, 0xfe, !PT ;  /* 0x0000003002067812 */ /* 0x040fe200078efe17 */
[----:B------:R-:W-:Y:S01]  /*14a0*/  STS.64 [R18.X4], R10 ;  /* 0x0000000a12007388 */ /* 0x000fe20000004a00 */
[----:B------:R-:W-:-:S02]  /*14b0*/  LOP3.LUT R8, R2, R23, RZ, 0xfc, !PT ;  /* 0x0000001702087212 */ /* 0x000fc400078efcff */
[C-C-:B------:R-:W-:Y:S01]  /*14c0*/  LOP3.LUT R7, R2.reuse, 0x20, R23.reuse, 0xfe, !PT ;  /* 0x0000002002077812 */ /* 0x140fe200078efe17 */
[----:B------:R-:W-:Y:S01]  /*14d0*/  STS.64 [R18.X4+0x80], R28 ;  /* 0x0000801c12007388 */ /* 0x000fe20000004a00 */
[----:B------:R-:W-:-:S03]  /*14e0*/  LOP3.LUT R2, R2, 0x10, R23, 0xfe, !PT ;  /* 0x0000001002027812 */ /* 0x000fc600078efe17 */
[----:B------:R-:W-:Y:S04]  /*14f0*/  STS.64 [R18.X4+0x900], R30 ;  /* 0x0009001e12007388 */ /* 0x000fe80000004a00 */
[----:B------:R-:W-:Y:S04]  /*1500*/  STS.64 [R18.X4+0xc0], R32 ;  /* 0x0000c02012007388 */ /* 0x000fe80000004a00 */
[----:B------:R-:W-:Y:S04]  /*1510*/  STS.64 [R18.X4+0x940], R16 ;  /* 0x0009401012007388 */ /* 0x000fe80000004a00 */
[----:B------:R-:W-:Y:S06]  /*1520*/  BAR.SYNC 0x0 ;  /* 0x0000000000007b1d */ /* 0x000fec0000000000 */
[----:B------:R-:W1:Y:S04]  /*1530*/  LDS.128 R12, [R36.X4] ;  /* 0x00000000240c7984 */ /* 0x000e680000004c00 */
[----:B------:R-:W2:Y:S04]  /*1540*/  LDS.128 R20, [R36.X4+0x1100] ;  /* 0x0011000024147984 */ /* 0x000ea80000004c00 */
[----:B------:R-:W3:Y:S01]  /*1550*/  LDS.128 R24, [R36.X4+0x2200] ;  /* 0x0022000024187984 */ /* 0x000ee20000004c00 */
[-C--:B------:R-:W-:Y:S01]  /*1560*/  ISETP.GE.U32.AND P6, PT, R8, R3.reuse, PT ;  /* 0x000000030800720c */ /* 0x080fe20003fc6070 */
[C---:B------:R-:W-:Y:S01]  /*1570*/  IMAD.SHL.U32 R11, R2.reuse, 0x1000, RZ ;  /* 0x00001000020b7824 */ /* 0x040fe200078e00ff */
[-C--:B------:R-:W-:Y:S01]  /*1580*/  ISETP.GE.U32.AND P0, PT, R2, R3.reuse, PT ;  /* 0x000000030200720c */ /* 0x080fe20003f06070 */
[----:B------:R-:W-:Y:S01]  /*1590*/  IMAD.WIDE.U32 R4, R5, 0x4, RZ ;  /* 0x0000000405047825 */ /* 0x000fe200078e00ff */
[----:B------:R-:W-:-:S02]  /*15a0*/  ISETP.GE.U32.AND P1, PT, R7, R3, PT ;  /* 0x000000030700720c */ /* 0x000fc40003f26070 */
[----:B------:R-:W-:Y:S01]  /*15b0*/  ISETP.GE.U32.AND P2, PT, R6, R3, PT ;  /* 0x000000030600720c */ /* 0x000fe20003f46070 */
[----:B------:R-:W-:Y:S01]  /*15c0*/  IMAD.MOV.U32 R3, RZ, RZ, 0x4 ;  /* 0x00000004ff037424 */ /* 0x000fe200078e00ff */
[----:B------:R-:W-:Y:S01]  /*15d0*/  ISETP.GT.U32.AND P3, PT, R2, -0x1, PT ;  /* 0xffffffff0200780c */ /* 0x000fe20003f64070 */
[----:B------:R-:W-:Y:S01]  /*15e0*/  IMAD.SHL.U32 R9, R8, 0x1000, RZ ;  /* 0x0000100008097824 */ /* 0x000fe200078e00ff */
[----:B------:R-:W-:Y:S01]  /*15f0*/  SHF.L.U64.HI R19, R2, 0xc, R0 ;  /* 0x0000000c02137819 */ /* 0x000fe20000010200 */
[----:B------:R-:W-:Y:S01]  /*1600*/  IMAD.SHL.U32 R2, R42, 0x40, RZ ;  /* 0x000000402a027824 */ /* 0x000fe200078e00ff */
[-C--:B------:R-:W-:Y:S02]  /*1610*/  ISETP.GE.AND.EX P6, PT, R0, R39.reuse, PT, P6 ;  /* 0x000000270000720c */ /* 0x080fe40003fc6360 */
[----:B------:R-:W-:Y:S01]  /*1620*/  ISETP.GT.U32.AND P5, PT, R8, -0x1, PT ;  /* 0xffffffff0800780c */ /* 0x000fe20003fa4070 */
[----:B------:R-:W-:Y:S01]  /*1630*/  IMAD.SHL.U32 R17, R7, 0x1000, RZ ;  /* 0x0000100007117824 */ /* 0x000fe200078e00ff */
[----:B------:R-:W-:Y:S01]  /*1640*/  ISETP.GE.AND.EX P0, PT, R0, R39, PT, P0 ;  /* 0x000000270000720c */ /* 0x000fe20003f06300 */
[----:B------:R-:W-:Y:S01]  /*1650*/  IMAD.WIDE R2, R2, R3, c[0x0][0x170] ;  /* 0x00005c0002027625 */ /* 0x000fe200078e0203 */
[----:B------:R-:W-:-:S02]  /*1660*/  ISETP.GE.AND.EX P1, PT, R0, R39, PT, P1 ;  /* 0x000000270000720c */ /* 0x000fc40003f26310 */
[----:B------:R-:W-:Y:S02]  /*1670*/  ISETP.GT.U32.AND P4, PT, R7, -0x1, PT ;  /* 0xffffffff0700780c */ /* 0x000fe40003f84070 */
[C---:B------:R-:W-:Y:S02]  /*1680*/  ISETP.GT.AND.EX P6, PT, R0.reuse, -0x1, !P6, P5 ;  /* 0xffffffff0000780c */ /* 0x040fe400077c4350 */
[----:B------:R-:W-:Y:S02]  /*1690*/  ISETP.GE.AND.EX P2, PT, R0, R39, PT, P2 ;  /* 0x000000270000720c */ /* 0x000fe40003f46320 */
[----:B------:R-:W-:Y:S02]  /*16a0*/  SHF.L.U64.HI R29, R8, 0xc, R0 ;  /* 0x0000000c081d7819 */ /* 0x000fe40000010200 */
[----:B------:R-:W-:Y:S02]  /*16b0*/  ISETP.GT.U32.AND P5, PT, R6, -0x1, PT ;  /* 0xffffffff0600780c */ /* 0x000fe40003fa4070 */
[----:B------:R-:W-:-:S02]  /*16c0*/  LOP3.LUT R9, R9, R4, RZ, 0xfc, !PT ;  /* 0x0000000409097212 */ /* 0x000fc400078efcff */
[-C--:B------:R-:W-:Y:S02]  /*16d0*/  LOP3.LUT R11, R11, R4.reuse, RZ, 0xfc, !PT ;  /* 0x000000040b0b7212 */ /* 0x080fe400078efcff */
[----:B------:R-:W-:Y:S02]  /*16e0*/  SHF.L.U64.HI R7, R7, 0xc, R0 ;  /* 0x0000000c07077819 */ /* 0x000fe40000010200 */
[----:B------:R-:W-:Y:S02]  /*16f0*/  LOP3.LUT R17, R17, R4, RZ, 0xfc, !PT ;  /* 0x0000000411117212 */ /* 0x000fe400078efcff */
[C---:B------:R-:W-:Y:S02]  /*1700*/  ISETP.GT.AND.EX P0, PT, R0.reuse, -0x1, !P0, P3 ;  /* 0xffffffff0000780c */ /* 0x040fe40004704330 */
[----:B------:R-:W-:Y:S02]  /*1710*/  ISETP.GT.AND.EX P1, PT, R0, -0x1, !P1, P4 ;  /* 0xffffffff0000780c */ /* 0x000fe40004f24340 */
[----:B------:R-:W-:-:S02]  /*1720*/  LOP3.LUT R29, R29, R5, RZ, 0xfc, !PT ;  /* 0x000000051d1d7212 */ /* 0x000fc400078efcff */
[----:B------:R-:W-:Y:S02]  /*1730*/  IADD3 R8, P3, R2, R9, RZ ;  /* 0x0000000902087210 */ /* 0x000fe40007f7e0ff */
[----:B------:R-:W-:Y:S02]  /*1740*/  ISETP.GT.AND.EX P2, PT, R0, -0x1, !P2, P5 ;  /* 0xffffffff0000780c */ /* 0x000fe40005744350 */
[----:B------:R-:W-:Y:S02]  /*1750*/  LOP3.LUT R19, R19, R5, RZ, 0xfc, !PT ;  /* 0x0000000513137212 */ /* 0x000fe400078efcff */
[C---:B------:R-:W-:Y:S02]  /*1760*/  IADD3 R10, P4, R2.reuse, R11, RZ ;  /* 0x0000000b020a7210 */ /* 0x040fe40007f9e0ff */
[----:B------:R-:W-:Y:S02]  /*1770*/  LOP3.LUT R7, R7, R5, RZ, 0xfc, !PT ;  /* 0x0000000507077212 */ /* 0x000fe400078efcff */
[----:B------:R-:W-:Y:S01]  /*1780*/  IADD3 R16, P5, R2, R17, RZ ;  /* 0x0000001102107210 */ /* 0x000fe20007fbe0ff */
[----:B------:R-:W-:-:S02]  /*1790*/  IMAD.X R9, R3, 0x1, R29, P3 ;  /* 0x0000000103097824 */ /* 0x000fc400018e061d */
[C---:B------:R-:W-:Y:S02]  /*17a0*/  IMAD.X R11, R3.reuse, 0x1, R19, P4 ;  /* 0x00000001030b7824 */ /* 0x040fe400020e0613 */
[----:B------:R-:W-:Y:S01]  /*17b0*/  IMAD.X R17, R3, 0x1, R7, P5 ;  /* 0x0000000103117824 */ /* 0x000fe200028e0607 */
[----:B-1----:R1:W-:Y:S04]  /*17c0*/  @P6 STG.E.128 [R8.64], R12 ;  /* 0x0000000c08006986 */ /* 0x0023e8000c101d04 */
[----:B--2---:R1:W-:Y:S04]  /*17d0*/  @P0 STG.E.128 [R10.64], R20 ;  /* 0x000000140a000986 */ /* 0x0043e8000c101d04 */
[----:B---3--:R1:W-:Y:S01]  /*17e0*/  @P1 STG.E.128 [R16.64], R24 ;  /* 0x0000001810001986 */ /* 0x0083e2000c101d04 */
[----:B------:R-:W-:Y:S05]  /*17f0*/  @!P2 EXIT ;  /* 0x000000000000a94d */ /* 0x000fea0003800000 */
[----:B------:R-:W2:Y:S01]  /*1800*/  LDS.128 R36, [R36.X4+0x3300] ;  /* 0x0033000024247984 */ /* 0x000ea20000004c00 */
[C---:B------:R-:W-:Y:S01]  /*1810*/  IMAD.SHL.U32 R7, R6.reuse, 0x1000, RZ ;  /* 0x0000100006077824 */ /* 0x040fe200078e00ff */
[----:B-1----:R-:W-:-:S04]  /*1820*/  SHF.L.U64.HI R9, R6, 0xc, R0 ;  /* 0x0000000c06097819 */ /* 0x002fc80000010200 */
[----:B------:R-:W-:Y:S02]  /*1830*/  LOP3.LUT R7, R7, R4, RZ, 0xfc, !PT ;  /* 0x0000000407077212 */ /* 0x000fe400078efcff */
[----:B------:R-:W-:Y:S02]  /*1840*/  LOP3.LUT R5, R9, R5, RZ, 0xfc, !PT ;  /* 0x0000000509057212 */ /* 0x000fe400078efcff */
[----:B------:R-:W-:-:S05]  /*1850*/  IADD3 R2, P0, R2, R7, RZ ;  /* 0x0000000702027210 */ /* 0x000fca0007f1e0ff */
[----:B------:R-:W-:-:S05]  /*1860*/  IMAD.X R3, R3, 0x1, R5, P0 ;  /* 0x0000000103037824 */ /* 0x000fca00000e0605 */
[----:B--2---:R-:W-:Y:S01]  /*1870*/  STG.E.128 [R2.64], R36 ;  /* 0x0000002402007986 */ /* 0x004fe2000c101d04 */
[----:B------:R-:W-:Y:S05]  /*1880*/  EXIT ;  /* 0x000000000000794d */ /* 0x000fea0003800000 */
.L_x_0:
[----:B------:R-:W-:-:S00]  /*1890*/  BRA `(.L_x_0) ;  /* 0xfffffff000007947 */ /* 0x000fc0000383ffff */
[----:B------:R-:W-:-:S00]  /*18a0*/  NOP ;  /* 0x0000000000007918 */ /* 0x000fc00000000000 */
        /* <DEDUP_REMOVED lines=13> */
.L_x_1:


//--------------------- .nv.shared.chunk_scaled_dot_kkt_fwd_kernel --------------------------
	.section	.nv.shared.chunk_scaled_dot_kkt_fwd_kernel,"aw",@nobits
	.align	16
